	.version 1.4
	.target sm_10, map_f64_to_f32
	// compiled with ./../open64/lib//be.exe
	// nvopencc 4.1 built on 2012-09-25

	//-----------------------------------------------------------
	// Compiling C:/Users/zqiao/AppData/Local/Temp/tmpxft_00000aec_00000000-11_EPRI_Kernel_slice.cpp3.i (C:/Users/zqiao/AppData/Local/Temp/ccBI#.a04304)
	//-----------------------------------------------------------

	//-----------------------------------------------------------
	// Options:
	//-----------------------------------------------------------
	//  Target:ptx, ISA:sm_10, Endian:little, Pointer Size:64
	//  -O3	(Optimization level)
	//  -g0	(Debug level)
	//  -m2	(Report advisories)
	//-----------------------------------------------------------

	.file	1	"C:/Users/zqiao/AppData/Local/Temp/tmpxft_00000aec_00000000-10_EPRI_Kernel_slice.cudafe2.gpu"
	.file	2	"g:\program files (x86)\microsoft visual studio 10.0\vc\include\codeanalysis\sourceannotations.h"
	.file	3	"device_runtime.h"
	.file	4	"include\host_defines.h"
	.file	5	"include\builtin_types.h"
	.file	6	"c:\cuda\v5.0\include\device_types.h"
	.file	7	"c:\cuda\v5.0\include\host_defines.h"
	.file	8	"c:\cuda\v5.0\include\driver_types.h"
	.file	9	"c:\cuda\v5.0\include\surface_types.h"
	.file	10	"c:\cuda\v5.0\include\texture_types.h"
	.file	11	"c:\cuda\v5.0\include\vector_types.h"
	.file	12	"c:\cuda\v5.0\include\builtin_types.h"
	.file	13	"include\device_launch_parameters.h"
	.file	14	"c:\cuda\v5.0\include\crt\storage_class.h"
	.file	15	"EPRI_Kernel_slice.cu"
	.file	16	"include\common_functions.h"
	.file	17	"c:\cuda\v5.0\include\math_functions.h"
	.file	18	"c:\cuda\v5.0\include\math_constants.h"
	.file	19	"c:\cuda\v5.0\include\device_functions.h"
	.file	20	"c:\cuda\v5.0\include\sm_11_atomic_functions.h"
	.file	21	"c:\cuda\v5.0\include\sm_12_atomic_functions.h"
	.file	22	"c:\cuda\v5.0\include\sm_13_double_functions.h"
	.file	23	"c:\cuda\v5.0\include\sm_20_atomic_functions.h"
	.file	24	"c:\cuda\v5.0\include\sm_35_atomic_functions.h"
	.file	25	"c:\cuda\v5.0\include\sm_20_intrinsics.h"
	.file	26	"c:\cuda\v5.0\include\sm_30_intrinsics.h"
	.file	27	"c:\cuda\v5.0\include\sm_35_intrinsics.h"
	.file	28	"c:\cuda\v5.0\include\surface_functions.h"
	.file	29	"c:\cuda\v5.0\include\texture_fetch_functions.h"
	.file	30	"c:\cuda\v5.0\include\texture_indirect_functions.h"
	.file	31	"c:\cuda\v5.0\include\surface_indirect_functions.h"
	.file	32	"c:\cuda\v5.0\include\math_functions_dbl_ptx1.h"


	.entry _Z14EPRI_3D_kernelPdS_S_S_S_ddddddd (
		.param .u64 __cudaparm__Z14EPRI_3D_kernelPdS_S_S_S_ddddddd_object,
		.param .u64 __cudaparm__Z14EPRI_3D_kernelPdS_S_S_S_ddddddd_projection,
		.param .u64 __cudaparm__Z14EPRI_3D_kernelPdS_S_S_S_ddddddd_GX,
		.param .u64 __cudaparm__Z14EPRI_3D_kernelPdS_S_S_S_ddddddd_GY,
		.param .u64 __cudaparm__Z14EPRI_3D_kernelPdS_S_S_S_ddddddd_GZ,
		.param .f64 __cudaparm__Z14EPRI_3D_kernelPdS_S_S_S_ddddddd_length_of_finalcube,
		.param .f64 __cudaparm__Z14EPRI_3D_kernelPdS_S_S_S_ddddddd_number_of_finalimage,
		.param .f64 __cudaparm__Z14EPRI_3D_kernelPdS_S_S_S_ddddddd_length_of_projection,
		.param .f64 __cudaparm__Z14EPRI_3D_kernelPdS_S_S_S_ddddddd_number_of_angle,
		.param .f64 __cudaparm__Z14EPRI_3D_kernelPdS_S_S_S_ddddddd_number_of_projection,
		.param .f64 __cudaparm__Z14EPRI_3D_kernelPdS_S_S_S_ddddddd___val_paramii,
		.param .f64 __cudaparm__Z14EPRI_3D_kernelPdS_S_S_S_ddddddd_interp_method)
	{
	.reg .u32 %r<27>;
	.reg .u64 %rd<28>;
	.reg .f32 %f<28>;
	.reg .f64 %fd<72>;
	.reg .pred %p<11>;
	.loc	15	1	0
$LDWbegin__Z14EPRI_3D_kernelPdS_S_S_S_ddddddd:
	.loc	19	2399	0
	ld.param.f64 	%fd1, [__cudaparm__Z14EPRI_3D_kernelPdS_S_S_S_ddddddd_number_of_finalimage];
	cvt.rn.f32.f64 	%f1, %fd1;
	mov.f32 	%f2, 0f3f000000;     	// 0.5
	mul.f32 	%f3, %f1, %f2;
	cvt.f64.f32 	%fd2, %f3;
	ld.param.f64 	%fd3, [__cudaparm__Z14EPRI_3D_kernelPdS_S_S_S_ddddddd_length_of_finalcube];
	ld.param.f64 	%fd4, [__cudaparm__Z14EPRI_3D_kernelPdS_S_S_S_ddddddd___val_paramii];
	cvt.rzi.s32.f64 	%r1, %fd4;
	cvt.rn.f64.s32 	%fd5, %r1;
	mov.f64 	%fd6, 0dbff0000000000000;	// -1
	add.f64 	%fd7, %fd5, %fd6;
	cvt.rzi.s32.f64 	%r2, %fd7;
	add.s32 	%r3, %r2, 1;
	cvt.rn.f64.s32 	%fd8, %r3;
	sub.f64 	%fd9, %fd8, %fd2;
	mul.f64 	%fd10, %fd3, %fd9;
	cvt.rn.f32.f64 	%f4, %fd10;
	div.full.f32 	%f5, %f4, %f1;
	.loc	15	15	0
	ld.param.f64 	%fd11, [__cudaparm__Z14EPRI_3D_kernelPdS_S_S_S_ddddddd_number_of_angle];
	mov.f64 	%fd12, 0d3ff0000000000000;	// 1
	setp.ge.f64 	%p1, %fd11, %fd12;
	@!%p1 bra 	$Lt_0_6658;
	cvt.s32.u16 	%r4, %ctaid.x;
	add.s32 	%r5, %r4, 1;
	cvt.rn.f64.s32 	%fd13, %r5;
	sub.f64 	%fd14, %fd13, %fd2;
	.loc	19	2399	0
	ld.param.f64 	%fd3, [__cudaparm__Z14EPRI_3D_kernelPdS_S_S_S_ddddddd_length_of_finalcube];
	.loc	15	15	0
	mul.f64 	%fd15, %fd3, %fd14;
	cvt.rn.f32.f64 	%f6, %fd15;
	div.full.f32 	%f7, %f6, %f1;
	cvt.f64.f32 	%fd16, %f7;
	cvt.s32.u16 	%r6, %tid.x;
	add.s32 	%r7, %r6, 1;
	cvt.rn.f64.s32 	%fd17, %r7;
	sub.f64 	%fd18, %fd17, %fd2;
	mul.f64 	%fd19, %fd3, %fd18;
	cvt.rn.f32.f64 	%f8, %fd19;
	div.full.f32 	%f9, %f8, %f1;
	cvt.f64.f32 	%fd20, %f9;
	cvt.f64.f32 	%fd21, %f5;
	ld.param.f64 	%fd22, [__cudaparm__Z14EPRI_3D_kernelPdS_S_S_S_ddddddd_interp_method];
	cvt.rzi.s32.f64 	%r8, %fd22;
	ld.param.f64 	%fd23, [__cudaparm__Z14EPRI_3D_kernelPdS_S_S_S_ddddddd_length_of_projection];
	cvt.rn.f32.f64 	%f10, %fd23;
	ld.param.f64 	%fd24, [__cudaparm__Z14EPRI_3D_kernelPdS_S_S_S_ddddddd_number_of_projection];
	cvt.rn.f32.f64 	%f11, %fd24;
	mov.s32 	%r9, 0;
	setp.eq.s32 	%p2, %r8, %r9;
	mov.s64 	%rd1, 8;
	div.full.f32 	%f12, %f10, %f11;
	mov.f32 	%f13, 0f3f000000;    	// 0.5
	mul.f32 	%f14, %f11, %f13;
	cvt.f64.f32 	%fd25, %f14;
	ld.param.u64 	%rd2, [__cudaparm__Z14EPRI_3D_kernelPdS_S_S_S_ddddddd_GZ];
	ld.param.u64 	%rd3, [__cudaparm__Z14EPRI_3D_kernelPdS_S_S_S_ddddddd_GX];
	ld.param.u64 	%rd4, [__cudaparm__Z14EPRI_3D_kernelPdS_S_S_S_ddddddd_GY];
	mov.s32 	%r10, 1;
$Lt_0_7170:
 //<loop> Loop body line 15, nesting depth: 1, estimated iterations: unknown
	ld.param.u64 	%rd4, [__cudaparm__Z14EPRI_3D_kernelPdS_S_S_S_ddddddd_GY];
	add.u64 	%rd5, %rd1, %rd4;
	ld.global.f64 	%fd26, [%rd5+-8];
	ld.param.u64 	%rd3, [__cudaparm__Z14EPRI_3D_kernelPdS_S_S_S_ddddddd_GX];
	add.u64 	%rd6, %rd1, %rd3;
	ld.global.f64 	%fd27, [%rd6+-8];
	ld.param.u64 	%rd2, [__cudaparm__Z14EPRI_3D_kernelPdS_S_S_S_ddddddd_GZ];
	add.u64 	%rd7, %rd1, %rd2;
	ld.global.f64 	%fd28, [%rd7+-8];
	mul.f64 	%fd29, %fd26, %fd16;
	mad.rn.f64 	%fd30, %fd27, %fd20, %fd29;
	mad.rn.f64 	%fd31, %fd28, %fd21, %fd30;
	@!%p2 bra 	$Lt_0_7682;
	.loc	15	23	0
	cvt.rn.f32.f64 	%f15, %fd31;
	div.full.f32 	%f16, %f15, %f12;
	abs.f32 	%f17, %f16;
	mov.b32 	%r11, %f16;
	and.b32 	%r12, %r11, -2147483648;
	or.b32 	%r13, %r12, 1056964608;
	mov.b32 	%f18, %r13;
	add.f32 	%f19, %f16, %f18;
	cvt.rzi.f32.f32 	%f20, %f19;
	mov.f32 	%f21, 0f4b000000;    	// 8.38861e+006
	setp.gt.f32 	%p3, %f17, %f21;
	selp.f32 	%f22, %f16, %f20, %p3;
	mov.f32 	%f23, 0f3f000000;    	// 0.5
	setp.lt.f32 	%p4, %f17, %f23;
	@!%p4 bra 	$Lt_0_7938;
	.loc	17	10798	0
	cvt.rzi.f32.f32 	%f22, %f16;
$Lt_0_7938:
	.loc	17	10799	0
	cvt.f64.f32 	%fd32, %f22;
	add.f64 	%fd33, %fd32, %fd25;
	mov.f64 	%fd34, 0d0000000000000000;	// 0
	setp.ge.f64 	%p5, %fd33, %fd34;
	@!%p5 bra 	$Lt_0_9474;
	mov.f64 	%fd35, 0dbff0000000000000;	// -1
	.loc	15	15	0
	ld.param.f64 	%fd24, [__cudaparm__Z14EPRI_3D_kernelPdS_S_S_S_ddddddd_number_of_projection];
	.loc	17	10799	0
	add.f64 	%fd36, %fd24, %fd35;
	setp.le.f64 	%p6, %fd33, %fd36;
	@!%p6 bra 	$Lt_0_9474;
	.loc	15	27	0
	cvt.rn.f64.s32 	%fd37, %r6;
	cvt.rn.f64.s32 	%fd38, %r4;
	.loc	19	2399	0
	ld.param.f64 	%fd1, [__cudaparm__Z14EPRI_3D_kernelPdS_S_S_S_ddddddd_number_of_finalimage];
	.loc	15	27	0
	mad.rn.f64 	%fd39, %fd38, %fd1, %fd37;
	cvt.rzi.s32.f64 	%r14, %fd39;
	ld.param.u64 	%rd8, [__cudaparm__Z14EPRI_3D_kernelPdS_S_S_S_ddddddd_object];
	cvt.s64.s32 	%rd9, %r14;
	mul.wide.s32 	%rd10, %r14, 8;
	add.u64 	%rd11, %rd8, %rd10;
	ld.global.f64 	%fd40, [%rd11+0];
	ld.param.u64 	%rd12, [__cudaparm__Z14EPRI_3D_kernelPdS_S_S_S_ddddddd_projection];
	sub.s32 	%r15, %r10, 1;
	cvt.rn.f64.s32 	%fd41, %r15;
	.loc	15	15	0
	ld.param.f64 	%fd24, [__cudaparm__Z14EPRI_3D_kernelPdS_S_S_S_ddddddd_number_of_projection];
	.loc	15	27	0
	mad.rn.f64 	%fd42, %fd41, %fd24, %fd33;
	cvt.rzi.s32.f64 	%r16, %fd42;
	cvt.s64.s32 	%rd13, %r16;
	mul.wide.s32 	%rd14, %r16, 8;
	add.u64 	%rd15, %rd12, %rd14;
	ld.global.f64 	%fd43, [%rd15+0];
	add.f64 	%fd44, %fd40, %fd43;
	st.global.f64 	[%rd11+0], %fd44;
	bra.uni 	$Lt_0_9474;
$Lt_0_7682:
	.loc	15	30	0
	cvt.rn.f32.f64 	%f24, %fd31;
	div.full.f32 	%f16, %f24, %f12;
	cvt.rmi.f32.f32 	%f25, %f16;
	cvt.f64.f32 	%fd45, %f25;
	cvt.rzi.s32.f64 	%r17, %fd45;
	cvt.rn.f64.s32 	%fd46, %r17;
	add.f64 	%fd47, %fd46, %fd25;
	cvt.rzi.s32.f64 	%r18, %fd47;
	mov.u32 	%r19, 0;
	setp.lt.s32 	%p7, %r18, %r19;
	@%p7 bra 	$Lt_0_9474;
	cvt.rpi.f32.f32 	%f26, %f16;
	cvt.f64.f32 	%fd48, %f26;
	cvt.rzi.s32.f64 	%r20, %fd48;
	cvt.rn.f64.s32 	%fd49, %r20;
	add.f64 	%fd50, %fd49, %fd25;
	cvt.rzi.s32.f64 	%r21, %fd50;
	cvt.rn.f64.s32 	%fd51, %r21;
	mov.f64 	%fd52, 0dbff0000000000000;	// -1
	.loc	15	15	0
	ld.param.f64 	%fd24, [__cudaparm__Z14EPRI_3D_kernelPdS_S_S_S_ddddddd_number_of_projection];
	.loc	15	30	0
	add.f64 	%fd53, %fd24, %fd52;
	setp.le.f64 	%p8, %fd51, %fd53;
	@!%p8 bra 	$Lt_0_9474;
	.loc	15	39	0
	sub.s32 	%r22, %r10, 1;
	cvt.rn.f64.s32 	%fd54, %r22;
	cvt.rn.f64.s32 	%fd55, %r18;
	ld.param.u64 	%rd16, [__cudaparm__Z14EPRI_3D_kernelPdS_S_S_S_ddddddd_projection];
	.loc	15	15	0
	ld.param.f64 	%fd24, [__cudaparm__Z14EPRI_3D_kernelPdS_S_S_S_ddddddd_number_of_projection];
	.loc	15	39	0
	mad.rn.f64 	%fd56, %fd54, %fd24, %fd55;
	cvt.rzi.s32.f64 	%r23, %fd56;
	cvt.s64.s32 	%rd17, %r23;
	mul.wide.s32 	%rd18, %r23, 8;
	add.u64 	%rd19, %rd16, %rd18;
	ld.global.f64 	%fd57, [%rd19+0];
	.loc	15	40	0
	mad.rn.f64 	%fd58, %fd54, %fd24, %fd51;
	cvt.rzi.s32.f64 	%r24, %fd58;
	cvt.s64.s32 	%rd20, %r24;
	mul.wide.s32 	%rd21, %r24, 8;
	add.u64 	%rd22, %rd16, %rd21;
	ld.global.f64 	%fd59, [%rd22+0];
	.loc	15	41	0
	cvt.rn.f64.s32 	%fd60, %r6;
	cvt.rn.f64.s32 	%fd61, %r4;
	.loc	19	2399	0
	ld.param.f64 	%fd1, [__cudaparm__Z14EPRI_3D_kernelPdS_S_S_S_ddddddd_number_of_finalimage];
	.loc	15	41	0
	mad.rn.f64 	%fd62, %fd61, %fd1, %fd60;
	cvt.rzi.s32.f64 	%r25, %fd62;
	ld.param.u64 	%rd23, [__cudaparm__Z14EPRI_3D_kernelPdS_S_S_S_ddddddd_object];
	cvt.s64.s32 	%rd24, %r25;
	mul.wide.s32 	%rd25, %r25, 8;
	add.u64 	%rd26, %rd23, %rd25;
	ld.global.f64 	%fd63, [%rd26+0];
	cvt.f64.f32 	%fd64, %f16;
	add.f64 	%fd65, %fd64, %fd25;
	sub.f64 	%fd66, %fd65, %fd55;
	sub.f64 	%fd67, %fd59, %fd57;
	mad.rn.f64 	%fd68, %fd66, %fd67, %fd57;
	add.f64 	%fd69, %fd63, %fd68;
	st.global.f64 	[%rd26+0], %fd69;
$Lt_0_9474:
$L_0_6146:
$Lt_0_7426:
	.loc	15	20	0
	add.s32 	%r10, %r10, 1;
	add.u64 	%rd1, %rd1, 8;
	cvt.rn.f64.s32 	%fd70, %r10;
	.loc	15	15	0
	ld.param.f64 	%fd11, [__cudaparm__Z14EPRI_3D_kernelPdS_S_S_S_ddddddd_number_of_angle];
	.loc	15	20	0
	setp.le.f64 	%p9, %fd70, %fd11;
	@%p9 bra 	$Lt_0_7170;
$Lt_0_6658:
	.loc	15	46	0
	exit;
$LDWend__Z14EPRI_3D_kernelPdS_S_S_S_ddddddd:
	} // _Z14EPRI_3D_kernelPdS_S_S_S_ddddddd



// ===== COMPILED SASS (sm_100) =====

	.target	sm_100

	.elftype	@"ET_EXEC"


//--------------------- .note.nv.tkinfo           --------------------------
	.section	.note.nv.tkinfo,"",@"SHT_NOTE"
	.sectionflags	@"SHF_NOTE_NV_TKINFO"
	.tkinfo
        /*0018*/ 	.word	0x00000002
        /*0030*/ 	.string	""
        /*0030*/ 	.string	"ptxas"
        /*0030*/ 	.string	"Cuda compilation tools, release 13.0, V13.0.88"
        /*0030*/ 	.string	"Build cuda_13.0.r13.0/compiler.36424714_0"
        /*0030*/ 	.string	"-arch sm_100 "



//--------------------- .note.nv.cuinfo           --------------------------
	.section	.note.nv.cuinfo,"",@"SHT_NOTE"
	.sectionflags	@"SHF_NOTE_NV_CUINFO"
        /*0018*/ 	.short	0x0002
        /*001a*/ 	.short	0x000a
        /*001c*/ 	.short	0x0082
	.zero		2


//--------------------- .nv.info                  --------------------------
	.section	.nv.info,"",@"SHT_CUDA_INFO"
	.align	4


	//----- nvinfo : EIATTR_REGCOUNT
	.align		4
        /*0000*/ 	.byte	0x04, 0x2f
        /*0002*/ 	.short	(.L_1 - .L_0)
	.align		4
.L_0:
        /*0004*/ 	.word	index@(_Z14EPRI_3D_kernelPdS_S_S_S_ddddddd)
        /*0008*/ 	.word	0x00000020


	//----- nvinfo : EIATTR_FRAME_SIZE
	.align		4
.L_1:
        /*000c*/ 	.byte	0x04, 0x11
        /*000e*/ 	.short	(.L_3 - .L_2)
	.align		4
.L_2:
        /*0010*/ 	.word	index@(_Z14EPRI_3D_kernelPdS_S_S_S_ddddddd)
        /*0014*/ 	.word	0x00000000


	//----- nvinfo : EIATTR_MIN_STACK_SIZE
	.align		4
.L_3:
        /*0018*/ 	.byte	0x04, 0x12
        /*001a*/ 	.short	(.L_5 - .L_4)
	.align		4
.L_4:
        /*001c*/ 	.word	index@(_Z14EPRI_3D_kernelPdS_S_S_S_ddddddd)
        /*0020*/ 	.word	0x00000000
.L_5:


//--------------------- .nv.compat                --------------------------
	.section	.nv.compat,"",@"SHT_CUDA_COMPAT_INFO"
	.align	4
        /*0000*/ 	.byte	0x02, 0x09, 0x00, 0x00, 0x02, 0x02, 0x01, 0x00, 0x02, 0x05, 0x05, 0x00, 0x03, 0x07, 0x01, 0x01
        /*0010*/ 	.byte	0x02, 0x03, 0x00, 0x00, 0x02, 0x06, 0x01, 0x00, 0x04, 0x0b, 0x08, 0x00, 0x01, 0x00, 0x00, 0x00
        /*0020*/ 	.byte	0x00, 0x00, 0x00, 0x00


//--------------------- .nv.info._Z14EPRI_3D_kernelPdS_S_S_S_ddddddd --------------------------
	.section	.nv.info._Z14EPRI_3D_kernelPdS_S_S_S_ddddddd,"",@"SHT_CUDA_INFO"
	.sectionflags	@""
	.align	4


	//----- nvinfo : EIATTR_CUDA_API_VERSION
	.align		4
        /*0000*/ 	.byte	0x04, 0x37
        /*0002*/ 	.short	(.L_7 - .L_6)
.L_6:
        /*0004*/ 	.word	0x00000082


	//----- nvinfo : EIATTR_KPARAM_INFO
	.align		4
.L_7:
        /*0008*/ 	.byte	0x04, 0x17
        /*000a*/ 	.short	(.L_9 - .L_8)
.L_8:
        /*000c*/ 	.word	0x00000000
        /*0010*/ 	.short	0x000b
        /*0012*/ 	.short	0x0058
        /*0014*/ 	.byte	0x00, 0xf0, 0x21, 0x00


	//----- nvinfo : EIATTR_KPARAM_INFO
	.align		4
.L_9:
        /*0018*/ 	.byte	0x04, 0x17
        /*001a*/ 	.short	(.L_11 - .L_10)
.L_10:
        /*001c*/ 	.word	0x00000000
        /*0020*/ 	.short	0x000a
        /*0022*/ 	.short	0x0050
        /*0024*/ 	.byte	0x00, 0xf0, 0x21, 0x00


	//----- nvinfo : EIATTR_KPARAM_INFO
	.align		4
.L_11:
        /*0028*/ 	.byte	0x04, 0x17
        /*002a*/ 	.short	(.L_13 - .L_12)
.L_12:
        /*002c*/ 	.word	0x00000000
        /*0030*/ 	.short	0x0009
        /*0032*/ 	.short	0x0048
        /*0034*/ 	.byte	0x00, 0xf0, 0x21, 0x00


	//----- nvinfo : EIATTR_KPARAM_INFO
	.align		4
.L_13:
        /*0038*/ 	.byte	0x04, 0x17
        /*003a*/ 	.short	(.L_15 - .L_14)
.L_14:
        /*003c*/ 	.word	0x00000000
        /*0040*/ 	.short	0x0008
        /*0042*/ 	.short	0x0040
        /*0044*/ 	.byte	0x00, 0xf0, 0x21, 0x00


	//----- nvinfo : EIATTR_KPARAM_INFO
	.align		4
.L_15:
        /*0048*/ 	.byte	0x04, 0x17
        /*004a*/ 	.short	(.L_17 - .L_16)
.L_16:
        /*004c*/ 	.word	0x00000000
        /*0050*/ 	.short	0x0007
        /*0052*/ 	.short	0x0038
        /*0054*/ 	.byte	0x00, 0xf0, 0x21, 0x00


	//----- nvinfo : EIATTR_KPARAM_INFO
	.align		4
.L_17:
        /*0058*/ 	.byte	0x04, 0x17
        /*005a*/ 	.short	(.L_19 - .L_18)
.L_18:
        /*005c*/ 	.word	0x00000000
        /*0060*/ 	.short	0x0006
        /*0062*/ 	.short	0x0030
        /*0064*/ 	.byte	0x00, 0xf0, 0x21, 0x00


	//----- nvinfo : EIATTR_KPARAM_INFO
	.align		4
.L_19:
        /*0068*/ 	.byte	0x04, 0x17
        /*006a*/ 	.short	(.L_21 - .L_20)
.L_20:
        /*006c*/ 	.word	0x00000000
        /*0070*/ 	.short	0x0005
        /*0072*/ 	.short	0x0028
        /*0074*/ 	.byte	0x00, 0xf0, 0x21, 0x00


	//----- nvinfo : EIATTR_KPARAM_INFO
	.align		4
.L_21:
        /*0078*/ 	.byte	0x04, 0x17
        /*007a*/ 	.short	(.L_23 - .L_22)
.L_22:
        /*007c*/ 	.word	0x00000000
        /*0080*/ 	.short	0x0004
        /*0082*/ 	.short	0x0020
        /*0084*/ 	.byte	0x00, 0xf0, 0x21, 0x00


	//----- nvinfo : EIATTR_KPARAM_INFO
	.align		4
.L_23:
        /*0088*/ 	.byte	0x04, 0x17
        /*008a*/ 	.short	(.L_25 - .L_24)
.L_24:
        /*008c*/ 	.word	0x00000000
        /*0090*/ 	.short	0x0003
        /*0092*/ 	.short	0x0018
        /*0094*/ 	.byte	0x00, 0xf0, 0x21, 0x00


	//----- nvinfo : EIATTR_KPARAM_INFO
	.align		4
.L_25:
        /*0098*/ 	.byte	0x04, 0x17
        /*009a*/ 	.short	(.L_27 - .L_26)
.L_26:
        /*009c*/ 	.word	0x00000000
        /*00a0*/ 	.short	0x0002
        /*00a2*/ 	.short	0x0010
        /*00a4*/ 	.byte	0x00, 0xf0, 0x21, 0x00


	//----- nvinfo : EIATTR_KPARAM_INFO
	.align		4
.L_27:
        /*00a8*/ 	.byte	0x04, 0x17
        /*00aa*/ 	.short	(.L_29 - .L_28)
.L_28:
        /*00ac*/ 	.word	0x00000000
        /*00b0*/ 	.short	0x0001
        /*00b2*/ 	.short	0x0008
        /*00b4*/ 	.byte	0x00, 0xf0, 0x21, 0x00


	//----- nvinfo : EIATTR_KPARAM_INFO
	.align		4
.L_29:
        /*00b8*/ 	.byte	0x04, 0x17
        /*00ba*/ 	.short	(.L_31 - .L_30)
.L_30:
        /*00bc*/ 	.word	0x00000000
        /*00c0*/ 	.short	0x0000
        /*00c2*/ 	.short	0x0000
        /*00c4*/ 	.byte	0x00, 0xf0, 0x21, 0x00


	//----- nvinfo : EIATTR_SPARSE_MMA_MASK
	.align		4
.L_31:
        /*00c8*/ 	.byte	0x03, 0x50
        /*00ca*/ 	.short	0x0000


	//----- nvinfo : EIATTR_MAXREG_COUNT
	.align		4
        /*00cc*/ 	.byte	0x03, 0x1b
        /*00ce*/ 	.short	0x00ff


	//----- nvinfo : EIATTR_MERCURY_ISA_VERSION
	.align		4
        /*00d0*/ 	.byte	0x03, 0x5f
        /*00d2*/ 	.short	0x0101


	//----- nvinfo : EIATTR_VRC_CTA_INIT_COUNT
	.align		4
        /*00d4*/ 	.byte	0x02, 0x4a
	.zero		1
	.zero		1


	//----- nvinfo : EIATTR_EXIT_INSTR_OFFSETS
	.align		4
        /*00d8*/ 	.byte	0x04, 0x1c
        /*00da*/ 	.short	(.L_33 - .L_32)


	//   ....[0]....
.L_32:
        /*00dc*/ 	.word	0x00000030


	//   ....[1]....
        /*00e0*/ 	.word	0x00000b70


	//----- nvinfo : EIATTR_CRS_STACK_SIZE
	.align		4
.L_33:
        /*00e4*/ 	.byte	0x04, 0x1e
        /*00e6*/ 	.short	(.L_35 - .L_34)
.L_34:
        /*00e8*/ 	.word	0x00000000


	//----- nvinfo : EIATTR_CBANK_PARAM_SIZE
	.align		4
.L_35:
        /*00ec*/ 	.byte	0x03, 0x19
        /*00ee*/ 	.short	0x0060


	//----- nvinfo : EIATTR_PARAM_CBANK
	.align		4
        /*00f0*/ 	.byte	0x04, 0x0a
        /*00f2*/ 	.short	(.L_37 - .L_36)
	.align		4
.L_36:
        /*00f4*/ 	.word	index@(.nv.constant0._Z14EPRI_3D_kernelPdS_S_S_S_ddddddd)
        /*00f8*/ 	.short	0x0380
        /*00fa*/ 	.short	0x0060


	//----- nvinfo : EIATTR_SW_WAR
	.align		4
.L_37:
        /*00fc*/ 	.byte	0x04, 0x36
        /*00fe*/ 	.short	(.L_39 - .L_38)
.L_38:
        /*0100*/ 	.word	0x00000008
.L_39:


//--------------------- .nv.callgraph             --------------------------
	.section	.nv.callgraph,"",@"SHT_CUDA_CALLGRAPH"
	.align	4
	.sectionentsize	8
	.align		4
        /*0000*/ 	.word	0x00000000
	.align		4
        /*0004*/ 	.word	0xffffffff
	.align		4
        /*0008*/ 	.word	0x00000000
	.align		4
        /*000c*/ 	.word	0xfffffffe
	.align		4
        /*0010*/ 	.word	0x00000000
	.align		4
        /*0014*/ 	.word	0xfffffffd
	.align		4
        /*0018*/ 	.word	0x00000000
	.align		4
        /*001c*/ 	.word	0xfffffffc


//--------------------- .text._Z14EPRI_3D_kernelPdS_S_S_S_ddddddd --------------------------
	.section	.text._Z14EPRI_3D_kernelPdS_S_S_S_ddddddd,"ax",@progbits
	.align	128
.text._Z14EPRI_3D_kernelPdS_S_S_S_ddddddd:
        .type           _Z14EPRI_3D_kernelPdS_S_S_S_ddddddd,@function
        .size           _Z14EPRI_3D_kernelPdS_S_S_S_ddddddd,(.L_x_5 - _Z14EPRI_3D_kernelPdS_S_S_S_ddddddd)
        .other          _Z14EPRI_3D_kernelPdS_S_S_S_ddddddd,@"STO_CUDA_ENTRY STV_DEFAULT"
_Z14EPRI_3D_kernelPdS_S_S_S_ddddddd:
[----:B------:R-:W-:Y:S08]  /*0000*/  LDC R1, c[0x0][0x37c] ;  /* 0x0000df00ff017b82 */ /* 0x000ff00000000800 */
[----:B------:R-:W0:Y:S02]  /*0010*/  LDC.64 R2, c[0x0][0x3c0] ;  /* 0x0000f000ff027b82 */ /* 0x000e240000000a00 */
[----:B0-----:R-:W-:-:S14]  /*0020*/  DSETP.GE.AND P0, PT, R2, 1, PT ;  /* 0x3ff000000200742a */ /* 0x001fdc0003f06000 */
[----:B------:R-:W-:Y:S05]  /*0030*/  @!P0 EXIT ;  /* 0x000000000000894d */ /* 0x000fea0003800000 */
[----:B------:R-:W0:Y:S01]  /*0040*/  LDCU.64 UR4, c[0x0][0x3d0] ;  /* 0x00007a00ff0477ac */ /* 0x000e220008000a00 */
[----:B------:R-:W1:Y:S01]  /*0050*/  S2R R0, SR_TID.X ;  /* 0x0000000000007919 */ /* 0x000e620000002100 */
[----:B------:R-:W2:Y:S01]  /*0060*/  LDCU.64 UR6, c[0x0][0x3b0] ;  /* 0x00007600ff0677ac */ /* 0x000ea20008000a00 */
[----:B------:R-:W3:Y:S01]  /*0070*/  LDCU.64 UR10, c[0x0][0x3c8] ;  /* 0x00007900ff0a77ac */ /* 0x000ee20008000a00 */
[----:B------:R-:W4:Y:S01]  /*0080*/  LDCU.64 UR8, c[0x0][0x3d8] ;  /* 0x00007b00ff0877ac */ /* 0x000f220008000a00 */
[----:B------:R-:W1:Y:S01]  /*0090*/  LDCU.64 UR20, c[0x0][0x3b0] ;  /* 0x00007600ff1477ac */ /* 0x000e620008000a00 */
[----:B0-----:R-:W0:Y:S01]  /*00a0*/  F2I.F64.TRUNC R5, UR4 ;  /* 0x0000000400057d11 */ /* 0x001e22000830d100 */
[----:B------:R-:W5:Y:S01]  /*00b0*/  S2UR UR5, SR_CTAID.X ;  /* 0x00000000000579c3 */ /* 0x000f620000002500 */
[----:B------:R-:W0:Y:S01]  /*00c0*/  LDCU.64 UR22, c[0x0][0x3c0] ;  /* 0x00007800ff1677ac */ /* 0x000e220008000a00 */
[----:B------:R-:W3:Y:S05]  /*00d0*/  LDCU.64 UR14, c[0x0][0x3a0] ;  /* 0x00007400ff0e77ac */ /* 0x000eea0008000a00 */
[----:B--2---:R-:W2:Y:S01]  /*00e0*/  F2F.F32.F64 R4, UR6 ;  /* 0x0000000600047d10 */ /* 0x004ea20008301000 */
[----:B------:R-:W3:Y:S01]  /*00f0*/  LDCU.64 UR6, c[0x0][0x3a8] ;  /* 0x00007500ff0677ac */ /* 0x000ee20008000a00 */
[----:B------:R-:W3:Y:S01]  /*0100*/  LDCU.128 UR16, c[0x0][0x390] ;  /* 0x00007200ff1077ac */ /* 0x000ee20008000c00 */
[----:B-1----:R-:W-:-:S05]  /*0110*/  LOP3.LUT R0, R0, 0xffff, RZ, 0xc0, !PT ;  /* 0x0000ffff00007812 */ /* 0x002fca00078ec0ff */
[----:B0-----:R-:W0:Y:S01]  /*0120*/  I2F.F64 R2, R5 ;  /* 0x0000000500027312 */ /* 0x001e220000201c00 */
[----:B------:R-:W-:Y:S01]  /*0130*/  UMOV UR12, 0x8 ;  /* 0x00000008000c7882 */ /* 0x000fe20000000000 */
[----:B------:R-:W-:Y:S02]  /*0140*/  IADD3 R12, PT, PT, R0, 0x1, RZ ;  /* 0x00000001000c7810 */ /* 0x000fe40007ffe0ff */
[----:B--2---:R-:W-:-:S04]  /*0150*/  FSETP.GT.FTZ.AND P0, PT, |R4|, 8.50705917302346158658e+37, PT ;  /* 0x7e8000000400780b */ /* 0x004fc80003f14200 */
[----:B------:R-:W-:Y:S01]  /*0160*/  I2F.F64 R10, R12 ;  /* 0x0000000c000a7312 */ /* 0x000fe20000201c00 */
[----:B-----5:R-:W-:-:S04]  /*0170*/  ULOP3.LUT UR5, UR5, 0xffff, URZ, 0xc0, !UPT ;  /* 0x0000ffff05057892 */ /* 0x020fc8000f8ec0ff */
[----:B------:R-:W-:Y:S01]  /*0180*/  UIADD3 UR4, UPT, UPT, UR5, 0x1, URZ ;  /* 0x0000000105047890 */ /* 0x000fe2000fffe0ff */
[----:B0-----:R-:W-:Y:S02]  /*0190*/  DADD R6, R2, -1 ;  /* 0xbff0000002067429 */ /* 0x001fe40000000000 */
[----:B----4-:R-:W0:Y:S01]  /*01a0*/  F2I.F64.TRUNC R13, UR8 ;  /* 0x00000008000d7d11 */ /* 0x010e22000830d100 */
[C---:B------:R-:W-:Y:S01]  /*01b0*/  FMUL.FTZ R2, R4.reuse, 0.5 ;  /* 0x3f00000004027820 */ /* 0x040fe20000410000 */
[----:B------:R-:W1:Y:S01]  /*01c0*/  LDCU.64 UR8, c[0x0][0x358] ;  /* 0x00006b00ff0877ac */ /* 0x000e620008000a00 */
[----:B------:R-:W-:-:S05]  /*01d0*/  @P0 FMUL.FTZ R4, R4, 0.25 ;  /* 0x3e80000004040820 */ /* 0x000fca0000410000 */
[----:B------:R-:W2:Y:S01]  /*01e0*/  F2F.F64.F32 R2, R2 ;  /* 0x0000000200027310 */ /* 0x000ea20000201800 */
[----:B0-----:R-:W-:-:S07]  /*01f0*/  ISETP.NE.AND P1, PT, R13, RZ, PT ;  /* 0x000000ff0d00720c */ /* 0x001fce0003f25270 */
[----:B------:R-:W0:Y:S01]  /*0200*/  F2I.F64.TRUNC R6, R6 ;  /* 0x0000000600067311 */ /* 0x000e22000030d100 */
[----:B--2---:R-:W-:-:S07]  /*0210*/  DADD R10, -R2, R10 ;  /* 0x00000000020a7229 */ /* 0x004fce000000010a */
[----:B------:R-:W2:Y:S01]  /*0220*/  I2F.F64 R8, UR4 ;  /* 0x0000000400087d12 */ /* 0x000ea20008201c00 */
[----:B------:R-:W-:Y:S01]  /*0230*/  UMOV UR4, URZ ;  /* 0x000000ff00047c82 */ /* 0x000fe20008000000 */
[----:B0-----:R-:W-:Y:S01]  /*0240*/  IADD3 R5, PT, PT, R6, 0x1, RZ ;  /* 0x0000000106057810 */ /* 0x001fe20007ffe0ff */
[----:B---3--:R-:W-:-:S05]  /*0250*/  DMUL R10, R10, UR6 ;  /* 0x000000060a0a7c28 */ /* 0x008fca0008000000 */
[----:B------:R-:W0:Y:S01]  /*0260*/  I2F.F64 R6, R5 ;  /* 0x0000000500067312 */ /* 0x000e220000201c00 */
[----:B--2---:R-:W-:-:S07]  /*0270*/  DADD R8, -R2, R8 ;  /* 0x0000000002087229 */ /* 0x004fce0000000108 */
[----:B------:R-:W2:Y:S01]  /*0280*/  F2F.F32.F64 R5, UR10 ;  /* 0x0000000a00057d10 */ /* 0x000ea20008301000 */
[----:B------:R-:W-:Y:S02]  /*0290*/  DMUL R8, R8, UR6 ;  /* 0x0000000608087c28 */ /* 0x000fe40008000000 */
[----:B0-----:R-:W-:-:S05]  /*02a0*/  DADD R6, -R2, R6 ;  /* 0x0000000002067229 */ /* 0x001fca0000000106 */
[----:B------:R-:W0:Y:S03]  /*02b0*/  F2F.F32.F64 R10, R10 ;  /* 0x0000000a000a7310 */ /* 0x000e260000301000 */
[----:B------:R-:W-:-:S05]  /*02c0*/  DMUL R6, R6, UR6 ;  /* 0x0000000606067c28 */ /* 0x000fca0008000000 */
[----:B------:R-:W3:Y:S01]  /*02d0*/  F2F.F32.F64 R8, R8 ;  /* 0x0000000800087310 */ /* 0x000ee20000301000 */
[----:B------:R-:W4:Y:S01]  /*02e0*/  LDCU.64 UR6, c[0x0][0x3b8] ;  /* 0x00007700ff0677ac */ /* 0x000f220008000a00 */
[C---:B--2---:R-:W-:Y:S01]  /*02f0*/  FMUL.FTZ R14, R5.reuse, 0.25 ;  /* 0x3e800000050e7820 */ /* 0x044fe20000410000 */
[C---:B------:R-:W-:Y:S01]  /*0300*/  FSETP.GT.FTZ.AND P2, PT, |R5|.reuse, 8.50705917302346158658e+37, PT ;  /* 0x7e8000000500780b */ /* 0x040fe20003f54200 */
[----:B------:R-:W-:Y:S01]  /*0310*/  FMUL.FTZ R2, R5, 0.5 ;  /* 0x3f00000005027820 */ /* 0x000fe20000410000 */
[----:B0-----:R-:W-:-:S03]  /*0320*/  @P0 FMUL.FTZ R10, R10, 0.25 ;  /* 0x3e8000000a0a0820 */ /* 0x001fc60000410000 */
[----:B------:R-:W0:Y:S01]  /*0330*/  F2F.F32.F64 R12, R6 ;  /* 0x00000006000c7310 */ /* 0x000e220000301000 */
[----:B------:R-:W-:Y:S01]  /*0340*/  FSEL R14, R14, R5, P2 ;  /* 0x000000050e0e7208 */ /* 0x000fe20001000000 */
[----:B---3--:R-:W-:-:S06]  /*0350*/  @P0 FMUL.FTZ R8, R8, 0.25 ;  /* 0x3e80000008080820 */ /* 0x008fcc0000410000 */
[----:B------:R-:W2:Y:S01]  /*0360*/  MUFU.RCP R9, R4 ;  /* 0x0000000400097308 */ /* 0x000ea20000001000 */
[----:B0-----:R-:W-:-:S07]  /*0370*/  @P0 FMUL.FTZ R12, R12, 0.25 ;  /* 0x3e8000000c0c0820 */ /* 0x001fce0000410000 */
[----:B----4-:R-:W0:Y:S01]  /*0380*/  F2F.F32.F64 R24, UR6 ;  /* 0x0000000600187d10 */ /* 0x010e220008301000 */
[----:B------:R-:W-:-:S07]  /*0390*/  UMOV UR6, 0x1 ;  /* 0x0000000100067882 */ /* 0x000fce0000000000 */
[----:B------:R-:W3:Y:S01]  /*03a0*/  MUFU.RCP R11, R14 ;  /* 0x0000000e000b7308 */ /* 0x000ee20000001000 */
[C---:B--2---:R-:W-:Y:S01]  /*03b0*/  FMUL.FTZ R5, R9.reuse, R8 ;  /* 0x0000000809057220 */ /* 0x044fe20000410000 */
[C---:B------:R-:W-:Y:S01]  /*03c0*/  FMUL.FTZ R6, R9.reuse, R10 ;  /* 0x0000000a09067220 */ /* 0x040fe20000410000 */
[----:B------:R-:W-:Y:S01]  /*03d0*/  FMUL.FTZ R9, R9, R12 ;  /* 0x0000000c09097220 */ /* 0x000fe20000410000 */
[----:B0-----:R-:W-:-:S04]  /*03e0*/  @P2 FMUL.FTZ R24, R24, 0.25 ;  /* 0x3e80000018182820 */ /* 0x001fc80000410000 */
[----:B------:R-:W0:Y:S08]  /*03f0*/  F2F.F64.F32 R2, R2 ;  /* 0x0000000200027310 */ /* 0x000e300000201800 */
[----:B------:R-:W2:Y:S01]  /*0400*/  F2F.F64.F32 R4, R5 ;  /* 0x0000000500047310 */ /* 0x000ea20000201800 */
[----:B---3--:R-:W-:-:S07]  /*0410*/  FMUL.FTZ R24, R11, R24 ;  /* 0x000000180b187220 */ /* 0x008fce0000410000 */
[----:B------:R-:W3:Y:S08]  /*0420*/  F2F.F64.F32 R6, R6 ;  /* 0x0000000600067310 */ /* 0x000ef00000201800 */
[----:B012---:R-:W4:Y:S02]  /*0430*/  F2F.F64.F32 R8, R9 ;  /* 0x0000000900087310 */ /* 0x007f240000201800 */
.L_x_3:
[----:B------:R-:W-:Y:S01]  /*0440*/  UIADD3 UR7, UP0, UPT, UR12, UR18, URZ ;  /* 0x000000120c077290 */ /* 0x000fe2000ff1e0ff */
[----:B------:R-:W0:Y:S03]  /*0450*/  LDC.64 R20, c[0x0][0x3c8] ;  /* 0x0000f200ff147b82 */ /* 0x000e260000000a00 */
[----:B------:R-:W-:Y:S02]  /*0460*/  UIADD3.X UR11, UPT, UPT, UR4, UR19, URZ, UP0, !UPT ;  /* 0x00000013040b7290 */ /* 0x000fe400087fe4ff */
[----:B------:R-:W-:Y:S01]  /*0470*/  UIADD3 UR10, UP0, UPT, UR12, UR16, URZ ;  /* 0x000000100c0a7290 */ /* 0x000fe2000ff1e0ff */
[----:B------:R-:W-:Y:S02]  /*0480*/  MOV R14, UR7 ;  /* 0x00000007000e7c02 */ /* 0x000fe40008000f00 */
[----:B------:R-:W1:Y:S01]  /*0490*/  LDC.64 R12, c[0x0][0x380] ;  /* 0x0000e000ff0c7b82 */ /* 0x000e620000000a00 */
[----:B------:R-:W-:Y:S01]  /*04a0*/  MOV R15, UR11 ;  /* 0x0000000b000f7c02 */ /* 0x000fe20008000f00 */
[----:B------:R-:W-:-:S02]  /*04b0*/  UIADD3.X UR11, UPT, UPT, UR4, UR17, URZ, UP0, !UPT ;  /* 0x00000011040b7290 */ /* 0x000fc400087fe4ff */
[----:B------:R-:W-:Y:S02]  /*04c0*/  UIADD3 UR7, UP0, UPT, UR12, UR14, URZ ;  /* 0x0000000e0c077290 */ /* 0x000fe4000ff1e0ff */
[----:B------:R2:W5:Y:S01]  /*04d0*/  LDG.E.64 R10, desc[UR8][R14.64+-0x8] ;  /* 0xfffff8080e0a7981 */ /* 0x000562000c1e1b00 */
[----:B------:R-:W-:Y:S01]  /*04e0*/  MOV R16, UR10 ;  /* 0x0000000a00107c02 */ /* 0x000fe20008000f00 */
[----:B------:R-:W-:Y:S01]  /*04f0*/  UIADD3.X UR10, UPT, UPT, UR4, UR15, URZ, UP0, !UPT ;  /* 0x0000000f040a7290 */ /* 0x000fe200087fe4ff */
[----:B------:R-:W-:Y:S02]  /*0500*/  MOV R17, UR11 ;  /* 0x0000000b00117c02 */ /* 0x000fe40008000f00 */
[----:B------:R-:W-:-:S04]  /*0510*/  MOV R18, UR7 ;  /* 0x0000000700127c02 */ /* 0x000fc80008000f00 */
[----:B------:R-:W3:Y:S01]  /*0520*/  LDG.E.64 R16, desc[UR8][R16.64+-0x8] ;  /* 0xfffff80810107981 */ /* 0x000ee2000c1e1b00 */
[----:B------:R-:W-:Y:S01]  /*0530*/  MOV R19, UR10 ;  /* 0x0000000a00137c02 */ /* 0x000fe20008000f00 */
[----:B--2---:R-:W2:Y:S05]  /*0540*/  LDC.64 R14, c[0x0][0x388] ;  /* 0x0000e200ff0e7b82 */ /* 0x004eaa0000000a00 */
[----:B------:R-:W4:Y:S01]  /*0550*/  LDG.E.64 R18, desc[UR8][R18.64+-0x8] ;  /* 0xfffff80812127981 */ /* 0x000f22000c1e1b00 */
[----:B------:R-:W-:Y:S01]  /*0560*/  BSSY.RECONVERGENT B0, `(.L_x_0) ;  /* 0x000005a000007945 */ /* 0x000fe20003800200 */
[----:B-----5:R-:W-:-:S08]  /*0570*/  DMUL R10, R4, R10 ;  /* 0x0000000a040a7228 */ /* 0x020fd00000000000 */
[----:B---3--:R-:W-:-:S08]  /*0580*/  DFMA R10, R6, R16, R10 ;  /* 0x00000010060a722b */ /* 0x008fd0000000000a */
[----:B----4-:R-:W-:Y:S01]  /*0590*/  DFMA R22, R8, R18, R10 ;  /* 0x000000120816722b */ /* 0x010fe2000000000a */
[----:B012---:R-:W-:Y:S10]  /*05a0*/  @P1 BRA `(.L_x_1) ;  /* 0x0000000000901947 */ /* 0x007ff40003800000 */
[C---:B------:R-:W-:Y:S01]  /*05b0*/  FMUL.FTZ R11, R24.reuse, 0.25 ;  /* 0x3e800000180b7820 */ /* 0x040fe20000410000 */
[----:B------:R-:W-:Y:S01]  /*05c0*/  FSETP.GT.FTZ.AND P0, PT, |R24|, 8.50705917302346158658e+37, PT ;  /* 0x7e8000001800780b */ /* 0x000fe20003f14200 */
[----:B------:R-:W0:Y:S01]  /*05d0*/  F2F.F32.F64 R10, R22 ;  /* 0x00000016000a7310 */ /* 0x000e220000301000 */
[----:B------:R-:W-:Y:S02]  /*05e0*/  DADD R16, R20, -1 ;  /* 0xbff0000014107429 */ /* 0x000fe40000000000 */
[----:B------:R-:W-:-:S06]  /*05f0*/  FSEL R11, R11, R24, P0 ;  /* 0x000000180b0b7208 */ /* 0x000fcc0000000000 */
[----:B------:R-:W1:Y:S03]  /*0600*/  MUFU.RCP R11, R11 ;  /* 0x0000000b000b7308 */ /* 0x000e660000001000 */
[----:B0-----:R-:W-:-:S04]  /*0610*/  @P0 FMUL.FTZ R10, R10, 0.25 ;  /* 0x3e8000000a0a0820 */ /* 0x001fc80000410000 */
[----:B-1----:R-:W-:-:S05]  /*0620*/  FMUL.FTZ R25, R11, R10 ;  /* 0x0000000a0b197220 */ /* 0x002fca0000410000 */
[C---:B------:R-:W-:Y:S02]  /*0630*/  LOP3.LUT R10, R25.reuse, 0x80000000, RZ, 0xc0, !PT ;  /* 0x80000000190a7812 */ /* 0x040fe400078ec0ff */
[C---:B------:R-:W-:Y:S02]  /*0640*/  FSETP.GEU.FTZ.AND P2, PT, |R25|.reuse, 0.5, PT ;  /* 0x3f0000001900780b */ /* 0x040fe40003f5e200 */
[----:B------:R-:W-:Y:S02]  /*0650*/  LOP3.LUT R10, R10, 0x3f000000, RZ, 0xfc, !PT ;  /* 0x3f0000000a0a7812 */ /* 0x000fe400078efcff */
[----:B------:R-:W-:-:S03]  /*0660*/  FSETP.GT.FTZ.AND P0, PT, |R25|, 8388608, PT ;  /* 0x4b0000001900780b */ /* 0x000fc60003f14200 */
[----:B------:R-:W-:-:S06]  /*0670*/  FADD.FTZ R18, R25, R10 ;  /* 0x0000000a19127221 */ /* 0x000fcc0000010000 */
[----:B------:R-:W0:Y:S02]  /*0680*/  FRND.FTZ.TRUNC R18, R18 ;  /* 0x0000001200127307 */ /* 0x000e24000021d000 */
[----:B0-----:R-:W-:-:S06]  /*0690*/  FSEL R19, R25, R18, P0 ;  /* 0x0000001219137208 */ /* 0x001fcc0000000000 */
[----:B------:R-:W0:Y:S08]  /*06a0*/  @!P2 FRND.FTZ.TRUNC R19, R25 ;  /* 0x000000190013a307 */ /* 0x000e30000021d000 */
[----:B0-----:R-:W0:Y:S02]  /*06b0*/  F2F.F64.F32 R10, R19 ;  /* 0x00000013000a7310 */ /* 0x001e240000201800 */
[----:B0-----:R-:W-:-:S08]  /*06c0*/  DADD R10, R2, R10 ;  /* 0x00000000020a7229 */ /* 0x001fd0000000000a */
[----:B------:R-:W-:-:S06]  /*06d0*/  DSETP.GTU.AND P0, PT, R10, R16, PT ;  /* 0x000000100a00722a */ /* 0x000fcc0003f0c000 */
[----:B------:R-:W-:-:S14]  /*06e0*/  DSETP.LTU.OR P0, PT, R10, RZ, P0 ;  /* 0x000000ff0a00722a */ /* 0x000fdc0000709400 */
[----:B------:R-:W-:Y:S05]  /*06f0*/  @P0 BRA `(.L_x_2) ;  /* 0x0000000400000947 */ /* 0x000fea0003800000 */
[----:B------:R-:W-:Y:S01]  /*0700*/  UIADD3 UR7, UPT, UPT, UR6, -0x1, URZ ;  /* 0xffffffff06077890 */ /* 0x000fe2000fffe0ff */
[----:B------:R-:W-:Y:S08]  /*0710*/  I2F.F64 R18, R0 ;  /* 0x0000000000127312 */ /* 0x000ff00000201c00 */
[----:B------:R-:W0:Y:S08]  /*0720*/  I2F.F64 R16, UR7 ;  /* 0x0000000700107d12 */ /* 0x000e300008201c00 */
[----:B------:R-:W1:Y:S01]  /*0730*/  I2F.F64 R22, UR5 ;  /* 0x0000000500167d12 */ /* 0x000e620008201c00 */
[----:B0-----:R-:W-:-:S02]  /*0740*/  DFMA R16, R16, R20, R10 ;  /* 0x000000141010722b */ /* 0x001fc4000000000a */
[----:B-1----:R-:W-:-:S08]  /*0750*/  DFMA R18, R22, UR20, R18 ;  /* 0x0000001416127c2b */ /* 0x002fd00008000012 */
[----:B------:R-:W0:Y:S08]  /*0760*/  F2I.F64.TRUNC R17, R16 ;  /* 0x0000001000117311 */ /* 0x000e30000030d100 */
[----:B------:R-:W1:Y:S01]  /*0770*/  F2I.F64.TRUNC R19, R18 ;  /* 0x0000001200137311 */ /* 0x000e62000030d100 */
[----:B0-----:R-:W-:-:S06]  /*0780*/  IMAD.WIDE R14, R17, 0x8, R14 ;  /* 0x00000008110e7825 */ /* 0x001fcc00078e020e */
[----:B------:R-:W2:Y:S01]  /*0790*/  LDG.E.64 R14, desc[UR8][R14.64] ;  /* 0x000000080e0e7981 */ /* 0x000ea2000c1e1b00 */
[----:B-1----:R-:W-:-:S05]  /*07a0*/  IMAD.WIDE R12, R19, 0x8, R12 ;  /* 0x00000008130c7825 */ /* 0x002fca00078e020c */
[----:B------:R-:W2:Y:S02]  /*07b0*/  LDG.E.64 R10, desc[UR8][R12.64] ;  /* 0x000000080c0a7981 */ /* 0x000ea4000c1e1b00 */
[----:B--2---:R-:W-:-:S07]  /*07c0*/  DADD R10, R10, R14 ;  /* 0x000000000a0a7229 */ /* 0x004fce000000000e */
[----:B------:R0:W-:Y:S01]  /*07d0*/  STG.E.64 desc[UR8][R12.64], R10 ;  /* 0x0000000a0c007986 */ /* 0x0001e2000c101b08 */
[----:B------:R-:W-:Y:S05]  /*07e0*/  BRA `(.L_x_2) ;  /* 0x0000000000c47947 */ /* 0x000fea0003800000 */
.L_x_1:
[C---:B------:R-:W-:Y:S01]  /*07f0*/  FMUL.FTZ R11, R24.reuse, 0.25 ;  /* 0x3e800000180b7820 */ /* 0x040fe20000410000 */
[----:B------:R-:W-:Y:S01]  /*0800*/  FSETP.GT.FTZ.AND P0, PT, |R24|, 8.50705917302346158658e+37, PT ;  /* 0x7e8000001800780b */ /* 0x000fe20003f14200 */
[----:B------:R-:W0:Y:S03]  /*0810*/  F2F.F32.F64 R25, R22 ;  /* 0x0000001600197310 */ /* 0x000e260000301000 */
[----:B------:R-:W-:-:S06]  /*0820*/  FSEL R18, R11, R24, P0 ;  /* 0x000000180b127208 */ /* 0x000fcc0000000000 */
[----:B------:R-:W1:Y:S03]  /*0830*/  MUFU.RCP R18, R18 ;  /* 0x0000001200127308 */ /* 0x000e660000001000 */
[----:B0-----:R-:W-:-:S04]  /*0840*/  @P0 FMUL.FTZ R25, R25, 0.25 ;  /* 0x3e80000019190820 */ /* 0x001fc80000410000 */
[----:B-1----:R-:W-:-:S04]  /*0850*/  FMUL.FTZ R25, R18, R25 ;  /* 0x0000001912197220 */ /* 0x002fc80000410000 */
[----:B------:R-:W0:Y:S08]  /*0860*/  FRND.FTZ.FLOOR R16, R25 ;  /* 0x0000001900107307 */ /* 0x000e300000215000 */
[----:B0-----:R-:W0:Y:S08]  /*0870*/  F2F.F64.F32 R16, R16 ;  /* 0x0000001000107310 */ /* 0x001e300000201800 */
[----:B0-----:R-:W0:Y:S08]  /*0880*/  F2I.F64.TRUNC R17, R16 ;  /* 0x0000001000117311 */ /* 0x001e30000030d100 */
[----:B0-----:R-:W0:Y:S02]  /*0890*/  I2F.F64 R10, R17 ;  /* 0x00000011000a7312 */ /* 0x001e240000201c00 */
[----:B0-----:R-:W-:-:S10]  /*08a0*/  DADD R10, R2, R10 ;  /* 0x00000000020a7229 */ /* 0x001fd4000000000a */
[----:B------:R-:W0:Y:S02]  /*08b0*/  F2I.F64.TRUNC R10, R10 ;  /* 0x0000000a000a7311 */ /* 0x000e24000030d100 */
[----:B0-----:R-:W-:-:S13]  /*08c0*/  ISETP.GE.AND P0, PT, R10, RZ, PT ;  /* 0x000000ff0a00720c */ /* 0x001fda0003f06270 */
[----:B------:R-:W-:Y:S05]  /*08d0*/  @!P0 BRA `(.L_x_2) ;  /* 0x0000000000888947 */ /* 0x000fea0003800000 */
[----:B------:R-:W0:Y:S01]  /*08e0*/  FRND.FTZ.CEIL R18, R25 ;  /* 0x0000001900127307 */ /* 0x000e220000219000 */
[----:B------:R-:W-:-:S07]  /*08f0*/  DADD R26, R20, -1 ;  /* 0xbff00000141a7429 */ /* 0x000fce0000000000 */
[----:B0-----:R-:W0:Y:S08]  /*0900*/  F2F.F64.F32 R18, R18 ;  /* 0x0000001200127310 */ /* 0x001e300000201800 */
[----:B0-----:R-:W0:Y:S08]  /*0910*/  F2I.F64.TRUNC R19, R18 ;  /* 0x0000001200137311 */ /* 0x001e30000030d100 */
[----:B0-----:R-:W0:Y:S02]  /*0920*/  I2F.F64 R16, R19 ;  /* 0x0000001300107312 */ /* 0x001e240000201c00 */
[----:B0-----:R-:W-:-:S06]  /*0930*/  DADD R22, R2, R16 ;  /* 0x0000000002167229 */ /* 0x001fcc0000000010 */
[----:B------:R-:W0:Y:S08]  /*0940*/  F2I.F64.TRUNC R16, R22 ;  /* 0x0000001600107311 */ /* 0x000e30000030d100 */
[----:B0-----:R-:W0:Y:S02]  /*0950*/  I2F.F64 R16, R16 ;  /* 0x0000001000107312 */ /* 0x001e240000201c00 */
[----:B0-----:R-:W-:-:S14]  /*0960*/  DSETP.GTU.AND P0, PT, R16, R26, PT ;  /* 0x0000001a1000722a */ /* 0x001fdc0003f0c000 */
[----:B------:R-:W-:Y:S05]  /*0970*/  @P0 BRA `(.L_x_2) ;  /* 0x0000000000600947 */ /* 0x000fea0003800000 */
[----:B------:R-:W-:Y:S01]  /*0980*/  UIADD3 UR7, UPT, UPT, UR6, -0x1, URZ ;  /* 0xffffffff06077890 */ /* 0x000fe2000fffe0ff */
[----:B------:R-:W-:Y:S08]  /*0990*/  I2F.F64 R10, R10 ;  /* 0x0000000a000a7312 */ /* 0x000ff00000201c00 */
[----:B------:R-:W0:Y:S08]  /*09a0*/  I2F.F64 R18, UR7 ;  /* 0x0000000700127d12 */ /* 0x000e300008201c00 */
[----:B------:R-:W-:Y:S01]  /*09b0*/  I2F.F64 R22, R0 ;  /* 0x0000000000167312 */ /* 0x000fe20000201c00 */
[----:B0-----:R-:W-:-:S02]  /*09c0*/  DFMA R28, R18, R20, R16 ;  /* 0x00000014121c722b */ /* 0x001fc40000000010 */
[----:B------:R-:W-:-:S05]  /*09d0*/  DFMA R26, R18, R20, R10 ;  /* 0x00000014121a722b */ /* 0x000fca000000000a */
[----:B------:R-:W0:Y:S08]  /*09e0*/  I2F.F64 R16, UR5 ;  /* 0x0000000500107d12 */ /* 0x000e300008201c00 */
[----:B------:R-:W1:Y:S01]  /*09f0*/  F2I.F64.TRUNC R29, R28 ;  /* 0x0000001c001d7311 */ /* 0x000e62000030d100 */
[----:B0-----:R-:W-:-:S07]  /*0a00*/  DFMA R22, R16, UR20, R22 ;  /* 0x0000001410167c2b */ /* 0x001fce0008000016 */
[----:B------:R-:W0:Y:S01]  /*0a10*/  F2I.F64.TRUNC R27, R26 ;  /* 0x0000001a001b7311 */ /* 0x000e22000030d100 */
[----:B-1----:R-:W-:-:S07]  /*0a20*/  IMAD.WIDE R16, R29, 0x8, R14 ;  /* 0x000000081d107825 */ /* 0x002fce00078e020e */
[----:B------:R-:W1:Y:S01]  /*0a30*/  F2I.F64.TRUNC R23, R22 ;  /* 0x0000001600177311 */ /* 0x000e62000030d100 */
[----:B------:R-:W2:Y:S01]  /*0a40*/  LDG.E.64 R16, desc[UR8][R16.64] ;  /* 0x0000000810107981 */ /* 0x000ea2000c1e1b00 */
[----:B0-----:R-:W-:-:S05]  /*0a50*/  IMAD.WIDE R20, R27, 0x8, R14 ;  /* 0x000000081b147825 */ /* 0x001fca00078e020e */
[----:B------:R-:W2:Y:S01]  /*0a60*/  LDG.E.64 R14, desc[UR8][R20.64] ;  /* 0x00000008140e7981 */ /* 0x000ea2000c1e1b00 */
[----:B-1----:R-:W-:-:S05]  /*0a70*/  IMAD.WIDE R12, R23, 0x8, R12 ;  /* 0x00000008170c7825 */ /* 0x002fca00078e020c */
[----:B------:R-:W3:Y:S01]  /*0a80*/  LDG.E.64 R18, desc[UR8][R12.64] ;  /* 0x000000080c127981 */ /* 0x000ee2000c1e1b00 */
[----:B------:R-:W0:Y:S02]  /*0a90*/  F2F.F64.F32 R26, R25 ;  /* 0x00000019001a7310 */ /* 0x000e240000201800 */
[----:B0-----:R-:W-:-:S08]  /*0aa0*/  DADD R26, R2, R26 ;  /* 0x00000000021a7229 */ /* 0x001fd0000000001a */
[----:B------:R-:W-:Y:S02]  /*0ab0*/  DADD R26, -R10, R26 ;  /* 0x000000000a1a7229 */ /* 0x000fe4000000011a */
[----:B--2---:R-:W-:-:S08]  /*0ac0*/  DADD R10, -R14, R16 ;  /* 0x000000000e0a7229 */ /* 0x004fd00000000110 */
[----:B------:R-:W-:-:S08]  /*0ad0*/  DFMA R10, R26, R10, R14 ;  /* 0x0000000a1a0a722b */ /* 0x000fd0000000000e */
[----:B---3--:R-:W-:-:S07]  /*0ae0*/  DADD R10, R10, R18 ;  /* 0x000000000a0a7229 */ /* 0x008fce0000000012 */
[----:B------:R1:W-:Y:S04]  /*0af0*/  STG.E.64 desc[UR8][R12.64], R10 ;  /* 0x0000000a0c007986 */ /* 0x0003e8000c101b08 */
.L_x_2:
[----:B------:R-:W-:Y:S05]  /*0b00*/  BSYNC.RECONVERGENT B0 ;  /* 0x0000000000007941 */ /* 0x000fea0003800200 */
.L_x_0:
[----:B------:R-:W-:Y:S02]  /*0b10*/  UIADD3 UR6, UPT, UPT, UR6, 0x1, URZ ;  /* 0x0000000106067890 */ /* 0x000fe4000fffe0ff */
[----:B------:R-:W-:-:S04]  /*0b20*/  UIADD3 UR12, UP0, UPT, UR12, 0x8, URZ ;  /* 0x000000080c0c7890 */ /* 0x000fc8000ff1e0ff */
[----:B------:R-:W-:-:S03]  /*0b30*/  UIADD3.X UR4, UPT, UPT, URZ, UR4, URZ, UP0, !UPT ;  /* 0x00000004ff047290 */ /* 0x000fc600087fe4ff */
[----:B01----:R-:W0:Y:S02]  /*0b40*/  I2F.F64 R10, UR6 ;  /* 0x00000006000a7d12 */ /* 0x003e240008201c00 */
[----:B0-----:R-:W-:-:S14]  /*0b50*/  DSETP.GTU.AND P0, PT, R10, UR22, PT ;  /* 0x000000160a007e2a */ /* 0x001fdc000bf0c000 */
[----:B------:R-:W-:Y:S05]  /*0b60*/  @!P0 BRA `(.L_x_3) ;  /* 0xfffffff800348947 */ /* 0x000fea000383ffff */
[----:B------:R-:W-:Y:S05]  /*0b70*/  EXIT ;  /* 0x000000000000794d */ /* 0x000fea0003800000 */
.L_x_4:
[----:B------:R-:W-:-:S00]  /*0b80*/  BRA `(.L_x_4) ;  /* 0xfffffffc00fc7947 */ /* 0x000fc0000383ffff */
[----:B------:R-:W-:-:S00]  /*0b90*/  NOP ;  /* 0x0000000000007918 */ /* 0x000fc00000000000 */
        /* <DEDUP_REMOVED lines=14> */
.L_x_5:


//--------------------- .nv.shared.reserved.0     --------------------------
	.section	.nv.shared.reserved.0,"aw",@nobits
	.weak		__nv_reservedSMEM_offset_0_alias
	.size		__nv_reservedSMEM_offset_0_alias, 0, 64
	.other		__nv_reservedSMEM_offset_0_alias,@"STO_CUDA_RESERVED_SHARED STV_DEFAULT"
__nv_reservedSMEM_offset_0_alias:
	.zero		0
	.zero		64


//--------------------- .nv.constant0._Z14EPRI_3D_kernelPdS_S_S_S_ddddddd --------------------------
	.section	.nv.constant0._Z14EPRI_3D_kernelPdS_S_S_S_ddddddd,"a",@progbits
	.sectionflags	@""
	.align	4
.nv.constant0._Z14EPRI_3D_kernelPdS_S_S_S_ddddddd:
	.zero		992


//--------------------- SYMBOLS --------------------------

	.type		.nv.reservedSmem.offset0,@object
	.size		.nv.reservedSmem.offset0,0x4
